	.headerflags	@"EF_CUDA_TEXMODE_UNIFIED EF_CUDA_64BIT_ADDRESS EF_CUDA_ACCELERATORS EF_CUDA_SM90 EF_CUDA_VIRTUAL_SM(EF_CUDA_SM90)"
	.elftype	@"ET_EXEC"


//--------------------- .nv.info                  --------------------------
	.section	.nv.info,"",@"SHT_CUDA_INFO"
	.align	4


	//----- nvinfo : EIATTR_REGCOUNT
	.align		4
        /*0000*/ 	.byte	0x04, 0x2f
        /*0002*/ 	.short	(.L_3 - .L_2)
	.align		4
.L_2:
        /*0004*/ 	.word	index@(triton_poi_fused_relu_threshold_backward_view_3)
        /*0008*/ 	.word	0x00000014


	//----- nvinfo : EIATTR_MIN_STACK_SIZE
	.align		4
.L_3:
        /*000c*/ 	.byte	0x04, 0x12
        /*000e*/ 	.short	(.L_5 - .L_4)
	.align		4
.L_4:
        /*0010*/ 	.word	index@(triton_poi_fused_relu_threshold_backward_view_3)
        /*0014*/ 	.word	0x00000000


	//----- nvinfo : EIATTR_FRAME_SIZE
	.align		4
.L_5:
        /*0018*/ 	.byte	0x04, 0x11
        /*001a*/ 	.short	(.L_7 - .L_6)
	.align		4
.L_6:
        /*001c*/ 	.word	index@(triton_poi_fused_relu_threshold_backward_view_3)
        /*0020*/ 	.word	0x00000000


	//----- nvinfo : EIATTR_MIN_STACK_SIZE
	.align		4
.L_7:
        /*0024*/ 	.byte	0x04, 0x12
        /*0026*/ 	.short	(.L_9 - .L_8)
	.align		4
.L_8:
        /*0028*/ 	.word	index@(triton_poi_fused_relu_threshold_backward_view_3)
        /*002c*/ 	.word	0x00000000
.L_9:


//--------------------- .nv.info.triton_poi_fused_relu_threshold_backward_view_3 --------------------------
	.section	.nv.info.triton_poi_fused_relu_threshold_backward_view_3,"",@"SHT_CUDA_INFO"
	.sectionflags	@""
	.align	4


	//----- nvinfo : EIATTR_CUDA_API_VERSION
	.align		4
        /*0000*/ 	.byte	0x04, 0x37
        /*0002*/ 	.short	(.L_11 - .L_10)
.L_10:
        /*0004*/ 	.word	0x0000007c


	//----- nvinfo : EIATTR_KPARAM_INFO
	.align		4
.L_11:
        /*0008*/ 	.byte	0x04, 0x17
        /*000a*/ 	.short	(.L_13 - .L_12)
.L_12:
        /*000c*/ 	.word	0x00000000
        /*0010*/ 	.short	0x000a
        /*0012*/ 	.short	0x0050
        /*0014*/ 	.byte	0x00, 0xf0, 0x11, 0x00


	//----- nvinfo : EIATTR_KPARAM_INFO
	.align		4
.L_13:
        /*0018*/ 	.byte	0x04, 0x17
        /*001a*/ 	.short	(.L_15 - .L_14)
.L_14:
        /*001c*/ 	.word	0x00000000
        /*0020*/ 	.short	0x0009
        /*0022*/ 	.short	0x0048
        /*0024*/ 	.byte	0x00, 0xf4, 0x21, 0x00


	//----- nvinfo : EIATTR_KPARAM_INFO
	.align		4
.L_15:
        /*0028*/ 	.byte	0x04, 0x17
        /*002a*/ 	.short	(.L_17 - .L_16)
.L_16:
        /*002c*/ 	.word	0x00000000
        /*0030*/ 	.short	0x0008
        /*0032*/ 	.short	0x0040
        /*0034*/ 	.byte	0x00, 0xf4, 0x21, 0x00


	//----- nvinfo : EIATTR_KPARAM_INFO
	.align		4
.L_17:
        /*0038*/ 	.byte	0x04, 0x17
        /*003a*/ 	.short	(.L_19 - .L_18)
.L_18:
        /*003c*/ 	.word	0x00000000
        /*0040*/ 	.short	0x0007
        /*0042*/ 	.short	0x0038
        /*0044*/ 	.byte	0x00, 0xf4, 0x21, 0x00


	//----- nvinfo : EIATTR_KPARAM_INFO
	.align		4
.L_19:
        /*0048*/ 	.byte	0x04, 0x17
        /*004a*/ 	.short	(.L_21 - .L_20)
.L_20:
        /*004c*/ 	.word	0x00000000
        /*0050*/ 	.short	0x0006
        /*0052*/ 	.short	0x0030
        /*0054*/ 	.byte	0x00, 0xf4, 0x21, 0x00


	//----- nvinfo : EIATTR_KPARAM_INFO
	.align		4
.L_21:
        /*0058*/ 	.byte	0x04, 0x17
        /*005a*/ 	.short	(.L_23 - .L_22)
.L_22:
        /*005c*/ 	.word	0x00000000
        /*0060*/ 	.short	0x0005
        /*0062*/ 	.short	0x0028
        /*0064*/ 	.byte	0x00, 0xf4, 0x21, 0x00


	//----- nvinfo : EIATTR_KPARAM_INFO
	.align		4
.L_23:
        /*0068*/ 	.byte	0x04, 0x17
        /*006a*/ 	.short	(.L_25 - .L_24)
.L_24:
        /*006c*/ 	.word	0x00000000
        /*0070*/ 	.short	0x0004
        /*0072*/ 	.short	0x0020
        /*0074*/ 	.byte	0x00, 0xf4, 0x21, 0x00


	//----- nvinfo : EIATTR_KPARAM_INFO
	.align		4
.L_25:
        /*0078*/ 	.byte	0x04, 0x17
        /*007a*/ 	.short	(.L_27 - .L_26)
.L_26:
        /*007c*/ 	.word	0x00000000
        /*0080*/ 	.short	0x0003
        /*0082*/ 	.short	0x0018
        /*0084*/ 	.byte	0x00, 0xf4, 0x21, 0x00


	//----- nvinfo : EIATTR_KPARAM_INFO
	.align		4
.L_27:
        /*0088*/ 	.byte	0x04, 0x17
        /*008a*/ 	.short	(.L_29 - .L_28)
.L_28:
        /*008c*/ 	.word	0x00000000
        /*0090*/ 	.short	0x0002
        /*0092*/ 	.short	0x0010
        /*0094*/ 	.byte	0x00, 0xf4, 0x21, 0x00


	//----- nvinfo : EIATTR_KPARAM_INFO
	.align		4
.L_29:
        /*0098*/ 	.byte	0x04, 0x17
        /*009a*/ 	.short	(.L_31 - .L_30)
.L_30:
        /*009c*/ 	.word	0x00000000
        /*00a0*/ 	.short	0x0001
        /*00a2*/ 	.short	0x0008
        /*00a4*/ 	.byte	0x00, 0xf4, 0x21, 0x00


	//----- nvinfo : EIATTR_KPARAM_INFO
	.align		4
.L_31:
        /*00a8*/ 	.byte	0x04, 0x17
        /*00aa*/ 	.short	(.L_33 - .L_32)
.L_32:
        /*00ac*/ 	.word	0x00000000
        /*00b0*/ 	.short	0x0000
        /*00b2*/ 	.short	0x0000
        /*00b4*/ 	.byte	0x00, 0xf4, 0x21, 0x00


	//----- nvinfo : EIATTR_SPARSE_MMA_MASK
	.align		4
.L_33:
        /*00b8*/ 	.byte	0x03, 0x50
        /*00ba*/ 	.short	0x0000


	//----- nvinfo : EIATTR_MAXREG_COUNT
	.align		4
        /*00bc*/ 	.byte	0x03, 0x1b
        /*00be*/ 	.short	0x00ff


	//----- nvinfo : EIATTR_EXIT_INSTR_OFFSETS
	.align		4
        /*00c0*/ 	.byte	0x04, 0x1c
        /*00c2*/ 	.short	(.L_35 - .L_34)


	//   ....[0]....
.L_34:
        /*00c4*/ 	.word	0x00000580


	//----- nvinfo : EIATTR_REQNTID
	.align		4
.L_35:
        /*00c8*/ 	.byte	0x04, 0x10
        /*00ca*/ 	.short	(.L_37 - .L_36)
.L_36:
        /*00cc*/ 	.word	0x00000080
        /*00d0*/ 	.word	0x00000001
        /*00d4*/ 	.word	0x00000001


	//----- nvinfo : EIATTR_CBANK_PARAM_SIZE
	.align		4
.L_37:
        /*00d8*/ 	.byte	0x03, 0x19
        /*00da*/ 	.short	0x0054


	//----- nvinfo : EIATTR_PARAM_CBANK
	.align		4
        /*00dc*/ 	.byte	0x04, 0x0a
        /*00de*/ 	.short	(.L_39 - .L_38)
	.align		4
.L_38:
        /*00e0*/ 	.word	index@(.nv.constant0.triton_poi_fused_relu_threshold_backward_view_3)
        /*00e4*/ 	.short	0x0210
        /*00e6*/ 	.short	0x0054


	//----- nvinfo : EIATTR_SW_WAR
	.align		4
.L_39:
        /*00e8*/ 	.byte	0x04, 0x36
        /*00ea*/ 	.short	(.L_41 - .L_40)
.L_40:
        /*00ec*/ 	.word	0x00000008
.L_41:


//--------------------- .nv.callgraph             --------------------------
	.section	.nv.callgraph,"",@"SHT_CUDA_CALLGRAPH"
	.align	4
	.sectionentsize	8
	.align		4
        /*0000*/ 	.word	0x00000000
	.align		4
        /*0004*/ 	.word	0xffffffff
	.align		4
        /*0008*/ 	.word	0x00000000
	.align		4
        /*000c*/ 	.word	0xfffffffe
	.align		4
        /*0010*/ 	.word	0x00000000
	.align		4
        /*0014*/ 	.word	0xfffffffd
	.align		4
        /*0018*/ 	.word	0x00000000
	.align		4
        /*001c*/ 	.word	0xfffffffc


//--------------------- .nv.constant4             --------------------------
	.section	.nv.constant4,"a",@progbits
	.align	8
	.align		8
.nv.constant4:
        /*0000*/ 	.dword	_$_str
	.align		8
        /*0008*/ 	.dword	_$_str_$_2


//--------------------- .text.triton_poi_fused_relu_threshold_backward_view_3 --------------------------
	.section	.text.triton_poi_fused_relu_threshold_backward_view_3,"ax",@progbits
	.align	128
        .global         triton_poi_fused_relu_threshold_backward_view_3
        .type           triton_poi_fused_relu_threshold_backward_view_3,@function
        .size           triton_poi_fused_relu_threshold_backward_view_3,(.L_x_1 - triton_poi_fused_relu_threshold_backward_view_3)
        .other          triton_poi_fused_relu_threshold_backward_view_3,@"STO_CUDA_ENTRY STV_DEFAULT"
triton_poi_fused_relu_threshold_backward_view_3:
.text.triton_poi_fused_relu_threshold_backward_view_3:
[----:B------:R-:W-:Y:S01]  /*0000*/  LDC R1, c[0x0][0x28] ;  /* 0x00000a00ff017b82 */ /* 0x000fe20000000800 */
[----:B------:R-:W1:Y:S07]  /*0010*/  S2R R0, SR_TID.X ;  /* 0x0000000000007919 */ /* 0x000e6e0000002100 */
[----:B------:R-:W2:Y:S01]  /*0020*/  LDC.64 R6, c[0x0][0x220] ;  /* 0x00008800ff067b82 */ /* 0x000ea20000000a00 */
[----:B------:R-:W-:Y:S01]  /*0030*/  ULDC.64 UR4, c[0x0][0x208] ;  /* 0x0000820000047ab9 */ /* 0x000fe20000000a00 */
[----:B------:R-:W-:Y:S01]  /*0040*/  ULDC.64 UR6, c[0x0][0x248] ;  /* 0x0000920000067ab9 */ /* 0x000fe20000000a00 */
[----:B------:R-:W3:Y:S01]  /*0050*/  S2R R5, SR_CTAID.X ;  /* 0x0000000000057919 */ /* 0x000ee20000002500 */
[----:B------:R-:W-:-:S04]  /*0060*/  ULDC.64 UR8, c[0x0][0x258] ;  /* 0x0000960000087ab9 */ /* 0x000fc80000000a00 */
[----:B------:R-:W4:Y:S08]  /*0070*/  LDC.64 R10, c[0x0][0x218] ;  /* 0x00008600ff0a7b82 */ /* 0x000f300000000a00 */
[----:B------:R-:W5:Y:S08]  /*0080*/  LDC.64 R8, c[0x0][0x238] ;  /* 0x00008e00ff087b82 */ /* 0x000f700000000a00 */
[----:B------:R-:W4:Y:S01]  /*0090*/  LDC.64 R12, c[0x0][0x228] ;  /* 0x00008a00ff0c7b82 */ /* 0x000f220000000a00 */
[----:B-1----:R-:W-:-:S07]  /*00a0*/  IMAD.SHL.U32 R0, R0, 0x2, RZ ;  /* 0x0000000200007824 */ /* 0x002fce00078e00ff */
[----:B------:R-:W1:Y:S01]  /*00b0*/  LDC.64 R14, c[0x0][0x230] ;  /* 0x00008c00ff0e7b82 */ /* 0x000e620000000a00 */
[----:B---3--:R-:W-:Y:S02]  /*00c0*/  SHF.R.S32.HI R3, RZ, 0x17, R5 ;  /* 0x00000017ff037819 */ /* 0x008fe40000011405 */
[----:B------:R-:W-:Y:S02]  /*00d0*/  LOP3.LUT R0, R0, 0xfe, RZ, 0xc0, !PT ;  /* 0x000000fe00007812 */ /* 0x000fe400078ec0ff */
[----:B------:R-:W-:-:S03]  /*00e0*/  SGXT R3, R3, 0x1 ;  /* 0x000000010303781a */ /* 0x000fc60000000200 */
[----:B------:R-:W-:Y:S02]  /*00f0*/  IMAD R0, R5, 0x100, R0 ;  /* 0x0000010005007824 */ /* 0x000fe400078e0200 */
[----:B------:R-:W3:Y:S03]  /*0100*/  LDC.64 R4, c[0x0][0x210] ;  /* 0x00008400ff047b82 */ /* 0x000ee60000000a00 */
[----:B------:R-:W-:-:S04]  /*0110*/  LEA.HI R3, R3, R0, RZ, 0x8 ;  /* 0x0000000003037211 */ /* 0x000fc800078f40ff */
[----:B------:R-:W-:-:S04]  /*0120*/  SHF.R.S32.HI R3, RZ, 0x8, R3 ;  /* 0x00000008ff037819 */ /* 0x000fc80000011403 */
[----:B------:R-:W-:-:S04]  /*0130*/  LEA.HI R2, R3, R3, RZ, 0x4 ;  /* 0x0000000303027211 */ /* 0x000fc800078f20ff */
[----:B------:R-:W-:-:S05]  /*0140*/  LOP3.LUT R2, R2, 0xfffffff0, RZ, 0xc0, !PT ;  /* 0xfffffff002027812 */ /* 0x000fca00078ec0ff */
[----:B------:R-:W-:-:S04]  /*0150*/  IMAD.IADD R17, R3, 0x1, -R2 ;  /* 0x0000000103117824 */ /* 0x000fc800078e0a02 */
[----:B--2---:R-:W-:-:S05]  /*0160*/  IMAD.WIDE R6, R17, 0x4, R6 ;  /* 0x0000000411067825 */ /* 0x004fca00078e0206 */
[----:B------:R5:W2:Y:S01]  /*0170*/  LDG.E.EL R2, desc[UR4][R6.64] ;  /* 0x0000000406027981 */ /* 0x000aa2000c2e1900 */
[----:B---3--:R-:W-:-:S04]  /*0180*/  IMAD.WIDE R4, R0, 0x4, R4 ;  /* 0x0000000400047825 */ /* 0x008fc800078e0204 */
[C---:B----4-:R-:W-:Y:S02]  /*0190*/  IMAD.WIDE R10, R17.reuse, 0x4, R10 ;  /* 0x00000004110a7825 */ /* 0x050fe400078e020a */
[----:B------:R-:W3:Y:S02]  /*01a0*/  LDG.E.64 R4, desc[UR4][R4.64] ;  /* 0x0000000404047981 */ /* 0x000ee4000c1e1b00 */
[----:B-----5:R-:W-:Y:S02]  /*01b0*/  IMAD.WIDE R6, R0, 0x4, R8 ;  /* 0x0000000400067825 */ /* 0x020fe400078e0208 */
[----:B------:R4:W3:Y:S02]  /*01c0*/  LDG.E.EL R3, desc[UR4][R10.64] ;  /* 0x000000040a037981 */ /* 0x0008e4000c2e1900 */
[C---:B0-----:R-:W-:Y:S02]  /*01d0*/  IMAD.WIDE R12, R17.reuse, 0x4, R12 ;  /* 0x00000004110c7825 */ /* 0x041fe400078e020c */
[----:B------:R-:W5:Y:S02]  /*01e0*/  LDG.E.64 R6, desc[UR4][R6.64] ;  /* 0x0000000406067981 */ /* 0x000f64000c1e1b00 */
[----:B-1----:R-:W-:-:S02]  /*01f0*/  IMAD.WIDE R14, R17, 0x4, R14 ;  /* 0x00000004110e7825 */ /* 0x002fc400078e020e */
[----:B------:R5:W3:Y:S04]  /*0200*/  LDG.E.EL R8, desc[UR4][R12.64] ;  /* 0x000000040c087981 */ /* 0x000ae8000c2e1900 */
[----:B------:R-:W3:Y:S01]  /*0210*/  LDG.E.EL R9, desc[UR4][R14.64] ;  /* 0x000000040e097981 */ /* 0x000ee2000c2e1900 */
[----:B----4-:R-:W-:Y:S02]  /*0220*/  IMAD.MOV.U32 R11, RZ, RZ, 0x3e800000 ;  /* 0x3e800000ff0b7424 */ /* 0x010fe400078e00ff */
[----:B--2---:R-:W-:-:S04]  /*0230*/  FADD R2, R2, 9.9999997473787516356e-06 ;  /* 0x3727c5ac02027421 */ /* 0x004fc80000000000 */
[----:B------:R-:W0:Y:S02]  /*0240*/  MUFU.SQRT R16, R2 ;  /* 0x0000000200107308 */ /* 0x000e240000002000 */
[C---:B0-----:R-:W-:Y:S02]  /*0250*/  FSETP.GT.AND P0, PT, R16.reuse, 8.50705917302346158658e+37, PT ;  /* 0x7e8000001000780b */ /* 0x041fe40003f04000 */
[----:B------:R-:W-:-:S11]  /*0260*/  FSETP.GEU.AND P1, PT, R16, 1.175494350822287508e-38, PT ;  /* 0x008000001000780b */ /* 0x000fd60003f2e000 */
[----:B------:R-:W-:-:S04]  /*0270*/  @P0 FMUL R16, R16, 0.25 ;  /* 0x3e80000010100820 */ /* 0x000fc80000400000 */
[----:B------:R-:W-:-:S06]  /*0280*/  @!P1 FMUL R16, R16, 16777216 ;  /* 0x4b80000010109820 */ /* 0x000fcc0000400000 */
[----:B------:R-:W0:Y:S01]  /*0290*/  MUFU.RCP R16, R16 ;  /* 0x0000001000107308 */ /* 0x000e220000001000 */
[----:B------:R-:W-:Y:S01]  /*02a0*/  FSEL R11, R11, 1, P0 ;  /* 0x3f8000000b0b7808 */ /* 0x000fe20000000000 */
[----:B---3--:R-:W-:-:S04]  /*02b0*/  FADD R4, R4, -R3 ;  /* 0x8000000304047221 */ /* 0x008fc80000000000 */
[----:B------:R-:W-:Y:S01]  /*02c0*/  @!P1 FMUL R11, R11, 16777216 ;  /* 0x4b8000000b0b9820 */ /* 0x000fe20000400000 */
[----:B------:R-:W-:Y:S01]  /*02d0*/  FADD R2, R5, -R3 ;  /* 0x8000000305027221 */ /* 0x000fe20000000000 */
[----:B-----5:R-:W-:Y:S02]  /*02e0*/  FADD R12, -R3, R7 ;  /* 0x00000007030c7221 */ /* 0x020fe40000000100 */
[----:B0-----:R-:W-:-:S04]  /*02f0*/  FMUL R11, R16, R11 ;  /* 0x0000000b100b7220 */ /* 0x001fc80000400000 */
[C---:B------:R-:W-:Y:S01]  /*0300*/  FMUL R4, R11.reuse, R4 ;  /* 0x000000040b047220 */ /* 0x040fe20000400000 */
[----:B------:R-:W-:-:S03]  /*0310*/  FMUL R2, R11, R2 ;  /* 0x000000020b027220 */ /* 0x000fc60000400000 */
[C-C-:B------:R-:W-:Y:S01]  /*0320*/  FFMA R7, R8.reuse, R4, R9.reuse ;  /* 0x0000000408077223 */ /* 0x140fe20000000009 */
[--C-:B------:R-:W-:Y:S01]  /*0330*/  FFMA R10, R8, R2, R9.reuse ;  /* 0x00000002080a7223 */ /* 0x100fe20000000009 */
[----:B------:R-:W-:Y:S01]  /*0340*/  FADD R6, -R3, R6 ;  /* 0x0000000603067221 */ /* 0x000fe20000000100 */
[----:B------:R-:W-:Y:S01]  /*0350*/  FMUL R12, R11, R12 ;  /* 0x0000000c0b0c7220 */ /* 0x000fe20000400000 */
[----:B------:R-:W0:Y:S01]  /*0360*/  LDC.64 R4, c[0x0][0x240] ;  /* 0x00009000ff047b82 */ /* 0x000e220000000a00 */
[----:B------:R-:W-:Y:S02]  /*0370*/  FSETP.GEU.AND P1, PT, R7, RZ, PT ;  /* 0x000000ff0700720b */ /* 0x000fe40003f2e000 */
[C---:B------:R-:W-:Y:S01]  /*0380*/  FSETP.GEU.AND P0, PT, R10.reuse, RZ, PT ;  /* 0x000000ff0a00720b */ /* 0x040fe20003f0e000 */
[----:B------:R-:W-:Y:S01]  /*0390*/  FMUL R11, R11, R6 ;  /* 0x000000060b0b7220 */ /* 0x000fe20000400000 */
[----:B------:R-:W-:Y:S02]  /*03a0*/  FSEL R2, R7, RZ, P1 ;  /* 0x000000ff07027208 */ /* 0x000fe40000800000 */
[----:B------:R-:W-:Y:S01]  /*03b0*/  FSEL R3, R10, RZ, P0 ;  /* 0x000000ff0a037208 */ /* 0x000fe20000000000 */
[----:B------:R-:W1:Y:S01]  /*03c0*/  LDC.64 R6, c[0x0][0x250] ;  /* 0x00009400ff067b82 */ /* 0x000e620000000a00 */
[----:B------:R-:W-:Y:S01]  /*03d0*/  FSETP.GTU.AND P1, PT, R2, RZ, PT ;  /* 0x000000ff0200720b */ /* 0x000fe20003f2c000 */
[C-C-:B------:R-:W-:Y:S01]  /*03e0*/  FFMA R11, R8.reuse, R11, R9.reuse ;  /* 0x0000000b080b7223 */ /* 0x140fe20000000009 */
[----:B------:R-:W-:Y:S01]  /*03f0*/  FSETP.GTU.AND P0, PT, R3, RZ, PT ;  /* 0x000000ff0300720b */ /* 0x000fe20003f0c000 */
[----:B------:R-:W-:Y:S01]  /*0400*/  FFMA R12, R8, R12, R9 ;  /* 0x0000000c080c7223 */ /* 0x000fe20000000009 */
[----:B------:R-:W-:-:S02]  /*0410*/  SEL R8, RZ, 0x1, P1 ;  /* 0x00000001ff087807 */ /* 0x000fc40000800000 */
[----:B------:R-:W-:Y:S02]  /*0420*/  SEL R9, RZ, 0x100, P0 ;  /* 0x00000100ff097807 */ /* 0x000fe40000000000 */
[C---:B------:R-:W-:Y:S02]  /*0430*/  FSETP.GEU.AND P1, PT, R11.reuse, RZ, PT ;  /* 0x000000ff0b00720b */ /* 0x040fe40003f2e000 */
[----:B------:R-:W-:Y:S01]  /*0440*/  FSETP.GEU.AND P0, PT, R12, RZ, PT ;  /* 0x000000ff0c00720b */ /* 0x000fe20003f0e000 */
[----:B------:R-:W-:Y:S01]  /*0450*/  IMAD.IADD R15, R8, 0x1, R9 ;  /* 0x00000001080f7824 */ /* 0x000fe200078e0209 */
[----:B------:R-:W-:Y:S02]  /*0460*/  FSEL R8, R11, RZ, P1 ;  /* 0x000000ff0b087208 */ /* 0x000fe40000800000 */
[----:B------:R-:W-:Y:S02]  /*0470*/  FSEL R9, R12, RZ, P0 ;  /* 0x000000ff0c097208 */ /* 0x000fe40000000000 */
[----:B------:R-:W-:-:S02]  /*0480*/  FSETP.GTU.AND P2, PT, R8, RZ, PT ;  /* 0x000000ff0800720b */ /* 0x000fc40003f4c000 */
[----:B------:R-:W-:Y:S02]  /*0490*/  FSETP.GTU.AND P1, PT, R9, RZ, PT ;  /* 0x000000ff0900720b */ /* 0x000fe40003f2c000 */
[----:B------:R-:W-:Y:S02]  /*04a0*/  SHF.R.S32.HI R16, RZ, 0x1f, R0 ;  /* 0x0000001fff107819 */ /* 0x000fe40000011400 */
[----:B------:R-:W-:Y:S02]  /*04b0*/  IADD3 R10, P0, R0, UR6, RZ ;  /* 0x00000006000a7c10 */ /* 0x000fe4000ff1e0ff */
[----:B------:R-:W-:Y:S02]  /*04c0*/  SEL R13, RZ, 0x1, P2 ;  /* 0x00000001ff0d7807 */ /* 0x000fe40001000000 */
[----:B------:R-:W-:Y:S01]  /*04d0*/  SEL R14, RZ, 0x100, P1 ;  /* 0x00000100ff0e7807 */ /* 0x000fe20000800000 */
[----:B0-----:R-:W-:Y:S01]  /*04e0*/  IMAD.WIDE R4, R0, 0x4, R4 ;  /* 0x0000000400047825 */ /* 0x001fe200078e0204 */
[----:B------:R-:W-:-:S02]  /*04f0*/  IADD3 R12, P1, R0, UR8, RZ ;  /* 0x00000008000c7c10 */ /* 0x000fc4000ff3e0ff */
[----:B------:R-:W-:Y:S01]  /*0500*/  IADD3.X R11, R16, UR7, RZ, P0, !PT ;  /* 0x00000007100b7c10 */ /* 0x000fe200087fe4ff */
[----:B------:R-:W-:Y:S01]  /*0510*/  IMAD.IADD R17, R13, 0x1, R14 ;  /* 0x000000010d117824 */ /* 0x000fe200078e020e */
[----:B------:R-:W-:Y:S01]  /*0520*/  IADD3.X R13, R16, UR9, RZ, P1, !PT ;  /* 0x00000009100d7c10 */ /* 0x000fe20008ffe4ff */
[----:B-1----:R-:W-:Y:S01]  /*0530*/  IMAD.WIDE R6, R0, 0x4, R6 ;  /* 0x0000000400067825 */ /* 0x002fe200078e0206 */
[----:B------:R-:W-:Y:S04]  /*0540*/  STG.E.64 desc[UR4][R4.64], R2 ;  /* 0x0000000204007986 */ /* 0x000fe8000c101b04 */
[----:B------:R-:W-:Y:S04]  /*0550*/  STG.E.U16 desc[UR4][R10.64], R15 ;  /* 0x0000000f0a007986 */ /* 0x000fe8000c101504 */
[----:B------:R-:W-:Y:S04]  /*0560*/  STG.E.64 desc[UR4][R6.64], R8 ;  /* 0x0000000806007986 */ /* 0x000fe8000c101b04 */
[----:B------:R-:W-:Y:S01]  /*0570*/  STG.E.U16 desc[UR4][R12.64], R17 ;  /* 0x000000110c007986 */ /* 0x000fe2000c101504 */
[----:B------:R-:W-:Y:S05]  /*0580*/  EXIT ;  /* 0x000000000000794d */ /* 0x000fea0003800000 */
.L_x_0:
[----:B------:R-:W-:-:S00]  /*0590*/  BRA `(.L_x_0) ;  /* 0xfffffffc00fc7947 */ /* 0x000fc0000383ffff */
[----:B------:R-:W-:-:S00]  /*05a0*/  NOP ;  /* 0x0000000000007918 */ /* 0x000fc00000000000 */
        /* <DEDUP_REMOVED lines=13> */
.L_x_1:


//--------------------- .nv.global.init           --------------------------
	.section	.nv.global.init,"aw",@progbits
.nv.global.init:
	.type		_$_str,@object
	.size		_$_str,(_$_str_$_2 - _$_str)
_$_str:
        /*0000*/ 	.byte	0x5f, 0x5f, 0x43, 0x55, 0x44, 0x41, 0x5f, 0x46, 0x54, 0x5a, 0x00
	.type		_$_str_$_2,@object
	.size		_$_str_$_2,(.L_1 - _$_str_$_2)
_$_str_$_2:
        /*000b*/ 	.byte	0x5f, 0x5f, 0x43, 0x55, 0x44, 0x41, 0x5f, 0x50, 0x52, 0x45, 0x43, 0x5f, 0x53, 0x51, 0x52, 0x54
        /*001b*/ 	.byte	0x00
.L_1:


//--------------------- .nv.constant0.triton_poi_fused_relu_threshold_backward_view_3 --------------------------
	.section	.nv.constant0.triton_poi_fused_relu_threshold_backward_view_3,"a",@progbits
	.sectionflags	@""
	.align	4
.nv.constant0.triton_poi_fused_relu_threshold_backward_view_3:
	.zero		612
